	.headerflags	@"EF_CUDA_TEXMODE_UNIFIED EF_CUDA_64BIT_ADDRESS EF_CUDA_SM86 EF_CUDA_VIRTUAL_SM(EF_CUDA_SM86)"
	.elftype	@"ET_EXEC"


//--------------------- .nv.info                  --------------------------
	.section	.nv.info,"",@"SHT_CUDA_INFO"
	.align	4


	//----- nvinfo : EIATTR_REGCOUNT
	.align		4
        /*0000*/ 	.byte	0x04, 0x2f
        /*0002*/ 	.short	(.L_2 - .L_1)
	.align		4
.L_1:
        /*0004*/ 	.word	index@(triton_per_fused_add_mean_mul_pow_rsqrt_8)
        /*0008*/ 	.word	0x00000023


	//----- nvinfo : EIATTR_FRAME_SIZE
	.align		4
.L_2:
        /*000c*/ 	.byte	0x04, 0x11
        /*000e*/ 	.short	(.L_4 - .L_3)
	.align		4
.L_3:
        /*0010*/ 	.word	index@(triton_per_fused_add_mean_mul_pow_rsqrt_8)
        /*0014*/ 	.word	0x00000000


	//----- nvinfo : EIATTR_MIN_STACK_SIZE
	.align		4
.L_4:
        /*0018*/ 	.byte	0x04, 0x12
        /*001a*/ 	.short	(.L_6 - .L_5)
	.align		4
.L_5:
        /*001c*/ 	.word	index@(triton_per_fused_add_mean_mul_pow_rsqrt_8)
        /*0020*/ 	.word	0x00000000
.L_6:


//--------------------- .nv.info.triton_per_fused_add_mean_mul_pow_rsqrt_8 --------------------------
	.section	.nv.info.triton_per_fused_add_mean_mul_pow_rsqrt_8,"",@"SHT_CUDA_INFO"
	.sectionflags	@""
	.align	4


	//----- nvinfo : EIATTR_CUDA_API_VERSION
	.align		4
        /*0000*/ 	.byte	0x04, 0x37
        /*0002*/ 	.short	(.L_8 - .L_7)
.L_7:
        /*0004*/ 	.word	0x00000080


	//----- nvinfo : EIATTR_SW2861232_WAR
	.align		4
.L_8:
        /*0008*/ 	.byte	0x01, 0x35
	.zero		2


	//----- nvinfo : EIATTR_PARAM_CBANK
	.align		4
        /*000c*/ 	.byte	0x04, 0x0a
        /*000e*/ 	.short	(.L_10 - .L_9)
	.align		4
.L_9:
        /*0010*/ 	.word	index@(.nv.constant0.triton_per_fused_add_mean_mul_pow_rsqrt_8)
        /*0014*/ 	.short	0x0160
        /*0016*/ 	.short	0x0048


	//----- nvinfo : EIATTR_CBANK_PARAM_SIZE
	.align		4
.L_10:
        /*0018*/ 	.byte	0x03, 0x19
        /*001a*/ 	.short	0x0048


	//----- nvinfo : EIATTR_KPARAM_INFO
	.align		4
        /*001c*/ 	.byte	0x04, 0x17
        /*001e*/ 	.short	(.L_12 - .L_11)
.L_11:
        /*0020*/ 	.word	0x00000000
        /*0024*/ 	.short	0x0009
        /*0026*/ 	.short	0x0040
        /*0028*/ 	.byte	0x00, 0xf4, 0x21, 0x00


	//----- nvinfo : EIATTR_KPARAM_INFO
	.align		4
.L_12:
        /*002c*/ 	.byte	0x04, 0x17
        /*002e*/ 	.short	(.L_14 - .L_13)
.L_13:
        /*0030*/ 	.word	0x00000000
        /*0034*/ 	.short	0x0008
        /*0036*/ 	.short	0x003c
        /*0038*/ 	.byte	0x00, 0xf0, 0x11, 0x00


	//----- nvinfo : EIATTR_KPARAM_INFO
	.align		4
.L_14:
        /*003c*/ 	.byte	0x04, 0x17
        /*003e*/ 	.short	(.L_16 - .L_15)
.L_15:
        /*0040*/ 	.word	0x00000000
        /*0044*/ 	.short	0x0007
        /*0046*/ 	.short	0x0038
        /*0048*/ 	.byte	0x00, 0xf0, 0x11, 0x00


	//----- nvinfo : EIATTR_KPARAM_INFO
	.align		4
.L_16:
        /*004c*/ 	.byte	0x04, 0x17
        /*004e*/ 	.short	(.L_18 - .L_17)
.L_17:
        /*0050*/ 	.word	0x00000000
        /*0054*/ 	.short	0x0006
        /*0056*/ 	.short	0x0030
        /*0058*/ 	.byte	0x00, 0xf4, 0x21, 0x00


	//----- nvinfo : EIATTR_KPARAM_INFO
	.align		4
.L_18:
        /*005c*/ 	.byte	0x04, 0x17
        /*005e*/ 	.short	(.L_20 - .L_19)
.L_19:
        /*0060*/ 	.word	0x00000000
        /*0064*/ 	.short	0x0005
        /*0066*/ 	.short	0x0028
        /*0068*/ 	.byte	0x00, 0xf4, 0x21, 0x00


	//----- nvinfo : EIATTR_KPARAM_INFO
	.align		4
.L_20:
        /*006c*/ 	.byte	0x04, 0x17
        /*006e*/ 	.short	(.L_22 - .L_21)
.L_21:
        /*0070*/ 	.word	0x00000000
        /*0074*/ 	.short	0x0004
        /*0076*/ 	.short	0x0020
        /*0078*/ 	.byte	0x00, 0xf4, 0x21, 0x00


	//----- nvinfo : EIATTR_KPARAM_INFO
	.align		4
.L_22:
        /*007c*/ 	.byte	0x04, 0x17
        /*007e*/ 	.short	(.L_24 - .L_23)
.L_23:
        /*0080*/ 	.word	0x00000000
        /*0084*/ 	.short	0x0003
        /*0086*/ 	.short	0x0018
        /*0088*/ 	.byte	0x00, 0xf4, 0x21, 0x00


	//----- nvinfo : EIATTR_KPARAM_INFO
	.align		4
.L_24:
        /*008c*/ 	.byte	0x04, 0x17
        /*008e*/ 	.short	(.L_26 - .L_25)
.L_25:
        /*0090*/ 	.word	0x00000000
        /*0094*/ 	.short	0x0002
        /*0096*/ 	.short	0x0010
        /*0098*/ 	.byte	0x00, 0xf4, 0x21, 0x00


	//----- nvinfo : EIATTR_KPARAM_INFO
	.align		4
.L_26:
        /*009c*/ 	.byte	0x04, 0x17
        /*009e*/ 	.short	(.L_28 - .L_27)
.L_27:
        /*00a0*/ 	.word	0x00000000
        /*00a4*/ 	.short	0x0001
        /*00a6*/ 	.short	0x0008
        /*00a8*/ 	.byte	0x00, 0xf4, 0x21, 0x00


	//----- nvinfo : EIATTR_KPARAM_INFO
	.align		4
.L_28:
        /*00ac*/ 	.byte	0x04, 0x17
        /*00ae*/ 	.short	(.L_30 - .L_29)
.L_29:
        /*00b0*/ 	.word	0x00000000
        /*00b4*/ 	.short	0x0000
        /*00b6*/ 	.short	0x0000
        /*00b8*/ 	.byte	0x00, 0xf4, 0x21, 0x00


	//----- nvinfo : EIATTR_MAXREG_COUNT
	.align		4
.L_30:
        /*00bc*/ 	.byte	0x03, 0x1b
        /*00be*/ 	.short	0x00ff


	//----- nvinfo : EIATTR_COOP_GROUP_MASK_REGIDS
	.align		4
        /*00c0*/ 	.byte	0x04, 0x29
        /*00c2*/ 	.short	(.L_32 - .L_31)


	//   ....[0]....
.L_31:
        /*00c4*/ 	.word	0xffffffff


	//   ....[1]....
        /*00c8*/ 	.word	0xffffffff


	//   ....[2]....
        /*00cc*/ 	.word	0xffffffff


	//   ....[3]....
        /*00d0*/ 	.word	0xffffffff


	//   ....[4]....
        /*00d4*/ 	.word	0xffffffff


	//   ....[5]....
        /*00d8*/ 	.word	0xffffffff


	//   ....[6]....
        /*00dc*/ 	.word	0xffffffff


	//----- nvinfo : EIATTR_COOP_GROUP_INSTR_OFFSETS
	.align		4
.L_32:
        /*00e0*/ 	.byte	0x04, 0x28
        /*00e2*/ 	.short	(.L_34 - .L_33)


	//   ....[0]....
.L_33:
        /*00e4*/ 	.word	0x00000340


	//   ....[1]....
        /*00e8*/ 	.word	0x00000390


	//   ....[2]....
        /*00ec*/ 	.word	0x00000400


	//   ....[3]....
        /*00f0*/ 	.word	0x00000420


	//   ....[4]....
        /*00f4*/ 	.word	0x00000440


	//   ....[5]....
        /*00f8*/ 	.word	0x000004b0


	//   ....[6]....
        /*00fc*/ 	.word	0x000004e0


	//----- nvinfo : EIATTR_EXIT_INSTR_OFFSETS
	.align		4
.L_34:
        /*0100*/ 	.byte	0x04, 0x1c
        /*0102*/ 	.short	(.L_36 - .L_35)


	//   ....[0]....
.L_35:
        /*0104*/ 	.word	0x00000610


	//   ....[1]....
        /*0108*/ 	.word	0x00000630


	//----- nvinfo : EIATTR_REQNTID
	.align		4
.L_36:
        /*010c*/ 	.byte	0x04, 0x10
        /*010e*/ 	.short	(.L_38 - .L_37)
.L_37:
        /*0110*/ 	.word	0x00000080
        /*0114*/ 	.word	0x00000001
        /*0118*/ 	.word	0x00000001
.L_38:


//--------------------- .nv.callgraph             --------------------------
	.section	.nv.callgraph,"",@"SHT_CUDA_CALLGRAPH"
	.align	4
	.sectionentsize	8
	.align		4
        /*0000*/ 	.word	0x00000000
	.align		4
        /*0004*/ 	.word	0xffffffff
	.align		4
        /*0008*/ 	.word	0x00000000
	.align		4
        /*000c*/ 	.word	0xfffffffe
	.align		4
        /*0010*/ 	.word	0x00000000
	.align		4
        /*0014*/ 	.word	0xfffffffd
	.align		4
        /*0018*/ 	.word	0x00000000
	.align		4
        /*001c*/ 	.word	0xfffffffc


//--------------------- .nv.rel.action            --------------------------
	.section	.nv.rel.action,"",@"SHT_CUDA_RELOCINFO"
	.align	8
	.sectionentsize	8
        /*0000*/ 	.byte	0x73, 0x00, 0x00, 0x00, 0x00, 0x00, 0x00, 0x00, 0x00, 0x00, 0x00, 0x11, 0x25, 0x00, 0x05, 0x36


//--------------------- .nv.constant4             --------------------------
	.section	.nv.constant4,"a",@progbits
	.align	8
	.align		8
.nv.constant4:
        /*0000*/ 	.dword	_$_str


//--------------------- .nv.constant0.triton_per_fused_add_mean_mul_pow_rsqrt_8 --------------------------
	.section	.nv.constant0.triton_per_fused_add_mean_mul_pow_rsqrt_8,"a",@progbits
	.sectionflags	@""
	.align	4
.nv.constant0.triton_per_fused_add_mean_mul_pow_rsqrt_8:
	.zero		424


//--------------------- .text.triton_per_fused_add_mean_mul_pow_rsqrt_8 --------------------------
	.section	.text.triton_per_fused_add_mean_mul_pow_rsqrt_8,"ax",@progbits
	.sectionflags	@"SHF_BARRIERS=1"
	.sectioninfo	@"SHI_REGISTERS=35"
	.align	128
        .global         triton_per_fused_add_mean_mul_pow_rsqrt_8
        .type           triton_per_fused_add_mean_mul_pow_rsqrt_8,@function
        .size           triton_per_fused_add_mean_mul_pow_rsqrt_8,(.L_x_1 - triton_per_fused_add_mean_mul_pow_rsqrt_8)
        .other          triton_per_fused_add_mean_mul_pow_rsqrt_8,@"STO_CUDA_ENTRY STV_DEFAULT"
triton_per_fused_add_mean_mul_pow_rsqrt_8:
.text.triton_per_fused_add_mean_mul_pow_rsqrt_8:
[----:B------:R-:W-:Y:S02]  /*0000*/  MOV R1, c[0x0][0x28] ;  /* 0x00000a0000017a02 */ /* 0x000fe40000000f00 */
[----:B------:R-:W0:Y:S01]  /*0010*/  S2R R0, SR_TID.X ;  /* 0x0000000000007919 */ /* 0x000e220000002100 */
[----:B------:R-:W-:Y:S01]  /*0020*/  MOV R25, 0x4 ;  /* 0x0000000400197802 */ /* 0x000fe20000000f00 */
[----:B------:R-:W-:Y:S01]  /*0030*/  CS2R R4, SRZ ;  /* 0x0000000000047805 */ /* 0x000fe2000001ff00 */
[----:B------:R-:W-:Y:S01]  /*0040*/  CS2R R6, SRZ ;  /* 0x0000000000067805 */ /* 0x000fe2000001ff00 */
[----:B------:R-:W1:Y:S01]  /*0050*/  S2R R3, SR_CTAID.X ;  /* 0x0000000000037919 */ /* 0x000e620000002500 */
[----:B------:R-:W-:Y:S01]  /*0060*/  CS2R R12, SRZ ;  /* 0x00000000000c7805 */ /* 0x000fe2000001ff00 */
[----:B------:R-:W-:Y:S01]  /*0070*/  CS2R R14, SRZ ;  /* 0x00000000000e7805 */ /* 0x000fe2000001ff00 */
[----:B------:R-:W-:Y:S01]  /*0080*/  ULDC.64 UR4, c[0x0][0x118] ;  /* 0x0000460000047ab9 */ /* 0x000fe20000000a00 */
[----:B------:R-:W-:Y:S01]  /*0090*/  CS2R R8, SRZ ;  /* 0x0000000000087805 */ /* 0x000fe2000001ff00 */
[----:B0-----:R-:W-:-:S04]  /*00a0*/  SHF.L.U32 R24, R0, 0x2, RZ ;  /* 0x0000000200187819 */ /* 0x001fc800000006ff */
[----:B------:R-:W-:-:S04]  /*00b0*/  LOP3.LUT R24, R24, 0x1fc, RZ, 0xc0, !PT ;  /* 0x000001fc18187812 */ /* 0x000fc800078ec0ff */
[----:B------:R-:W-:Y:S01]  /*00c0*/  ISETP.GE.U32.AND P0, PT, R24, 0x180, PT ;  /* 0x000001801800780c */ /* 0x000fe20003f06070 */
[----:B-1----:R-:W-:Y:S01]  /*00d0*/  IMAD R26, R3, 0x180, R24 ;  /* 0x00000180031a7824 */ /* 0x002fe200078e0218 */
[----:B------:R-:W-:-:S03]  /*00e0*/  CS2R R10, SRZ ;  /* 0x00000000000a7805 */ /* 0x000fc6000001ff00 */
[----:B------:R-:W-:-:S04]  /*00f0*/  IMAD.WIDE R18, R26, R25, c[0x0][0x168] ;  /* 0x00005a001a127625 */ /* 0x000fc800078e0219 */
[----:B------:R-:W-:Y:S01]  /*0100*/  IMAD.WIDE R2, R26, R25, c[0x0][0x160] ;  /* 0x000058001a027625 */ /* 0x000fe200078e0219 */
[----:B------:R-:W-:-:S03]  /*0110*/  CS2R R16, SRZ ;  /* 0x0000000000107805 */ /* 0x000fc6000001ff00 */
[CC--:B------:R-:W-:Y:S01]  /*0120*/  IMAD.WIDE R28, R26.reuse, R25.reuse, c[0x0][0x170] ;  /* 0x00005c001a1c7625 */ /* 0x0c0fe200078e0219 */
[----:B------:R0:W2:Y:S04]  /*0130*/  @!P0 LDG.E.128 R4, [R18.64] ;  /* 0x0000000412048981 */ /* 0x0000a8000c1e1d00 */
[----:B------:R-:W2:Y:S01]  /*0140*/  @!P0 LDG.E.128 R12, [R2.64] ;  /* 0x00000004020c8981 */ /* 0x000ea2000c1e1d00 */
[----:B------:R-:W-:Y:S01]  /*0150*/  IMAD.WIDE R30, R26, R25, c[0x0][0x178] ;  /* 0x00005e001a1e7625 */ /* 0x000fe200078e0219 */
[----:B------:R-:W-:Y:S02]  /*0160*/  CS2R R20, SRZ ;  /* 0x0000000000147805 */ /* 0x000fe4000001ff00 */
[----:B------:R1:W3:Y:S01]  /*0170*/  @!P0 LDG.E.128 R8, [R28.64] ;  /* 0x000000041c088981 */ /* 0x0002e2000c1e1d00 */
[----:B0-----:R-:W-:Y:S01]  /*0180*/  CS2R R18, SRZ ;  /* 0x0000000000127805 */ /* 0x001fe2000001ff00 */
[----:B------:R-:W-:-:S05]  /*0190*/  CS2R R22, SRZ ;  /* 0x0000000000167805 */ /* 0x000fca000001ff00 */
[----:B------:R-:W4:Y:S01]  /*01a0*/  @!P0 LDG.E.128 R16, [R30.64] ;  /* 0x000000041e108981 */ /* 0x000f22000c1e1d00 */
[----:B-1----:R-:W-:-:S05]  /*01b0*/  IMAD.WIDE R28, R26, R25, c[0x0][0x180] ;  /* 0x000060001a1c7625 */ /* 0x002fca00078e0219 */
[----:B------:R-:W5:Y:S01]  /*01c0*/  @!P0 LDG.E.128 R20, [R28.64] ;  /* 0x000000041c148981 */ /* 0x000f62000c1e1d00 */
[C---:B------:R-:W-:Y:S02]  /*01d0*/  LOP3.LUT P1, RZ, R0.reuse, 0x1f, RZ, 0xc0, !PT ;  /* 0x0000001f00ff7812 */ /* 0x040fe4000782c0ff */
[----:B------:R-:W-:Y:S01]  /*01e0*/  ISETP.GE.U32.AND P2, PT, R0, 0x4, PT ;  /* 0x000000040000780c */ /* 0x000fe20003f46070 */
[----:B--2---:R-:W-:Y:S01]  /*01f0*/  FADD R32, R13, R5 ;  /* 0x000000050d207221 */ /* 0x004fe20000000000 */
[----:B------:R-:W-:-:S03]  /*0200*/  FADD R5, R12, R4 ;  /* 0x000000040c057221 */ /* 0x000fc60000000000 */
[----:B---3--:R-:W-:Y:S01]  /*0210*/  FADD R32, R32, R9 ;  /* 0x0000000920207221 */ /* 0x008fe20000000000 */
[----:B------:R-:W-:Y:S01]  /*0220*/  FADD R5, R5, R8 ;  /* 0x0000000805057221 */ /* 0x000fe20000000000 */
[----:B------:R-:W-:Y:S01]  /*0230*/  FADD R9, R14, R6 ;  /* 0x000000060e097221 */ /* 0x000fe20000000000 */
[----:B------:R-:W-:Y:S01]  /*0240*/  FADD R4, R15, R7 ;  /* 0x000000070f047221 */ /* 0x000fe20000000000 */
[----:B----4-:R-:W-:Y:S01]  /*0250*/  FADD R32, R32, R17 ;  /* 0x0000001120207221 */ /* 0x010fe20000000000 */
[----:B------:R-:W-:Y:S01]  /*0260*/  FADD R5, R5, R16 ;  /* 0x0000001005057221 */ /* 0x000fe20000000000 */
[----:B------:R-:W-:Y:S01]  /*0270*/  FADD R9, R9, R10 ;  /* 0x0000000a09097221 */ /* 0x000fe20000000000 */
[----:B------:R-:W-:Y:S01]  /*0280*/  FADD R4, R4, R11 ;  /* 0x0000000b04047221 */ /* 0x000fe20000000000 */
[----:B-----5:R-:W-:Y:S01]  /*0290*/  FADD R21, R32, R21 ;  /* 0x0000001520157221 */ /* 0x020fe20000000000 */
[----:B------:R-:W-:Y:S01]  /*02a0*/  FADD R20, R5, R20 ;  /* 0x0000001405147221 */ /* 0x000fe20000000000 */
[----:B------:R-:W-:-:S02]  /*02b0*/  FADD R9, R9, R18 ;  /* 0x0000001209097221 */ /* 0x000fc40000000000 */
[----:B------:R-:W-:Y:S01]  /*02c0*/  FMUL R5, R21, R21 ;  /* 0x0000001515057220 */ /* 0x000fe20000400000 */
[----:B------:R-:W-:Y:S01]  /*02d0*/  FADD R4, R4, R19 ;  /* 0x0000001304047221 */ /* 0x000fe20000000000 */
[----:B------:R-:W-:Y:S02]  /*02e0*/  FADD R22, R9, R22 ;  /* 0x0000001609167221 */ /* 0x000fe40000000000 */
[----:B------:R-:W-:Y:S01]  /*02f0*/  FFMA R5, R20, R20, R5 ;  /* 0x0000001414057223 */ /* 0x000fe20000000005 */
[----:B------:R-:W-:-:S03]  /*0300*/  FADD R23, R4, R23 ;  /* 0x0000001704177221 */ /* 0x000fc60000000000 */
[----:B------:R-:W-:-:S04]  /*0310*/  FFMA R4, R22, R22, R5 ;  /* 0x0000001616047223 */ /* 0x000fc80000000005 */
[----:B------:R-:W-:-:S05]  /*0320*/  FFMA R4, R23, R23, R4 ;  /* 0x0000001717047223 */ /* 0x000fca0000000004 */
[----:B------:R-:W-:-:S05]  /*0330*/  FSEL R12, R4, RZ, !P0 ;  /* 0x000000ff040c7208 */ /* 0x000fca0004000000 */
[----:B------:R-:W0:Y:S01]  /*0340*/  SHFL.BFLY PT, R13, R12, 0x10, 0x1f ;  /* 0x0e001f000c0d7f89 */ /* 0x000e2200000e0000 */
[----:B------:R-:W-:Y:S02]  /*0350*/  @!P0 MOV R10, 0x0 ;  /* 0x00000000000a8802 */ /* 0x000fe40000000f00 */
[----:B------:R-:W-:Y:S02]  /*0360*/  @!P0 MOV R11, 0x14f00000 ;  /* 0x14f00000000b8802 */ /* 0x000fe40000000f00 */
[----:B------:R-:W1:Y:S01]  /*0370*/  @!P0 R2UR UR6, R10 ;  /* 0x000000000a0683c2 */ /* 0x000e6200000e0000 */
[----:B0-----:R-:W-:-:S05]  /*0380*/  FADD R13, R12, R13 ;  /* 0x0000000d0c0d7221 */ /* 0x001fca0000000000 */
[----:B------:R-:W0:Y:S02]  /*0390*/  SHFL.BFLY PT, R14, R13, 0x8, 0x1f ;  /* 0x0d001f000d0e7f89 */ /* 0x000e2400000e0000 */
[----:B------:R-:W1:Y:S01]  /*03a0*/  @!P0 R2UR UR7, R11 ;  /* 0x000000000b0783c2 */ /* 0x000e6200000e0000 */
[----:B------:R-:W-:Y:S01]  /*03b0*/  CS2R R4, SRZ ;  /* 0x0000000000047805 */ /* 0x000fe2000001ff00 */
[----:B------:R-:W-:Y:S01]  /*03c0*/  CS2R R6, SRZ ;  /* 0x0000000000067805 */ /* 0x000fe2000001ff00 */
[----:B------:R-:W-:Y:S01]  /*03d0*/  IMAD.WIDE.U32 R8, R24, R25, c[0x0][0x188] ;  /* 0x0000620018087625 */ /* 0x000fe200078e0019 */
[----:B0-----:R-:W-:-:S04]  /*03e0*/  FADD R14, R13, R14 ;  /* 0x0000000e0d0e7221 */ /* 0x001fc80000000000 */
[----:B-1----:R0:W2:Y:S04]  /*03f0*/  @!P0 LDG.E.EL.128 R4, desc[UR6][R8.64] ;  /* 0x0000000608048981 */ /* 0x0020a8200c2e1d00 */
[----:B------:R-:W1:Y:S02]  /*0400*/  SHFL.BFLY PT, R11, R14, 0x4, 0x1f ;  /* 0x0c801f000e0b7f89 */ /* 0x000e6400000e0000 */
[----:B-1----:R-:W-:-:S05]  /*0410*/  FADD R11, R14, R11 ;  /* 0x0000000b0e0b7221 */ /* 0x002fca0000000000 */
[----:B------:R-:W1:Y:S02]  /*0420*/  SHFL.BFLY PT, R10, R11, 0x2, 0x1f ;  /* 0x0c401f000b0a7f89 */ /* 0x000e6400000e0000 */
[----:B-1----:R-:W-:-:S05]  /*0430*/  FADD R10, R11, R10 ;  /* 0x0000000a0b0a7221 */ /* 0x002fca0000000000 */
[----:B------:R-:W1:Y:S01]  /*0440*/  SHFL.BFLY PT, R15, R10, 0x1, 0x1f ;  /* 0x0c201f000a0f7f89 */ /* 0x000e6200000e0000 */
[----:B0-----:R-:W-:-:S04]  /*0450*/  SHF.R.U32.HI R8, RZ, 0x3, R0 ;  /* 0x00000003ff087819 */ /* 0x001fc80000011600 */
[----:B------:R-:W-:Y:S01]  /*0460*/  LOP3.LUT R8, R8, 0xc, RZ, 0xc0, !PT ;  /* 0x0000000c08087812 */ /* 0x000fe200078ec0ff */
[----:B-1----:R-:W-:-:S05]  /*0470*/  FADD R15, R10, R15 ;  /* 0x0000000f0a0f7221 */ /* 0x002fca0000000000 */
[----:B------:R-:W-:Y:S04]  /*0480*/  @!P1 STS [R8], R15 ;  /* 0x0000000f08009388 */ /* 0x000fe80000000800 */
[----:B------:R-:W-:Y:S06]  /*0490*/  BAR.SYNC.DEFER_BLOCKING 0x0 ;  /* 0x0000000000007b1d */ /* 0x000fec0000010000 */
[----:B------:R-:W0:Y:S04]  /*04a0*/  @!P2 LDS R27, [R0.X4] ;  /* 0x00000000001ba984 */ /* 0x000e280000004800 */
[----:B0-----:R-:W0:Y:S01]  /*04b0*/  SHFL.BFLY PT, R12, R27, 0x2, 0x1f ;  /* 0x0c401f001b0c7f89 */ /* 0x001e2200000e0000 */
[----:B------:R-:W-:Y:S01]  /*04c0*/  ISETP.NE.AND P1, PT, R0, RZ, PT ;  /* 0x000000ff0000720c */ /* 0x000fe20003f25270 */
[----:B0-----:R-:W-:-:S05]  /*04d0*/  FADD R12, R27, R12 ;  /* 0x0000000c1b0c7221 */ /* 0x001fca0000000000 */
[----:B------:R-:W0:Y:S02]  /*04e0*/  SHFL.BFLY PT, R9, R12, 0x1, 0x1f ;  /* 0x0c201f000c097f89 */ /* 0x000e2400000e0000 */
[----:B0-----:R-:W-:-:S05]  /*04f0*/  FADD R9, R12, R9 ;  /* 0x000000090c097221 */ /* 0x001fca0000000000 */
[----:B------:R-:W-:Y:S04]  /*0500*/  @!P1 STS [R0.X4], R9 ;  /* 0x0000000900009388 */ /* 0x000fe80000004800 */
[----:B------:R-:W-:Y:S06]  /*0510*/  BAR.SYNC.DEFER_BLOCKING 0x0 ;  /* 0x0000000000007b1d */ /* 0x000fec0000010000 */
[----:B------:R-:W0:Y:S01]  /*0520*/  LDS R10, [RZ] ;  /* 0x00000000ff0a7984 */ /* 0x000e220000000800 */
[----:B------:R-:W-:-:S03]  /*0530*/  MOV R11, 0x3b2aaaab ;  /* 0x3b2aaaab000b7802 */ /* 0x000fc60000000f00 */
[----:B------:R1:W-:Y:S01]  /*0540*/  @!P0 STG.E.128 [R2.64], R20 ;  /* 0x0000001402008986 */ /* 0x0003e2000c101d04 */
[----:B------:R-:W-:Y:S01]  /*0550*/  IMAD.WIDE R26, R26, R25, c[0x0][0x190] ;  /* 0x000064001a1a7625 */ /* 0x000fe200078e0219 */
[----:B0-----:R-:W-:-:S04]  /*0560*/  FADD R10, RZ, R10 ;  /* 0x0000000aff0a7221 */ /* 0x001fc80000000000 */
[----:B------:R-:W-:-:S06]  /*0570*/  FFMA R10, R10, R11, 9.9999999747524270788e-07 ;  /* 0x358637bd0a0a7423 */ /* 0x000fcc000000000b */
[----:B------:R-:W0:Y:S02]  /*0580*/  MUFU.RSQ R10, R10 ;  /* 0x0000000a000a7308 */ /* 0x000e240000001400 */
[-C--:B0-----:R-:W-:Y:S01]  /*0590*/  FMUL R11, R20, R10.reuse ;  /* 0x0000000a140b7220 */ /* 0x081fe20000400000 */
[-C--:B------:R-:W-:Y:S01]  /*05a0*/  FMUL R8, R21, R10.reuse ;  /* 0x0000000a15087220 */ /* 0x080fe20000400000 */
[-C--:B------:R-:W-:Y:S01]  /*05b0*/  FMUL R13, R22, R10.reuse ;  /* 0x0000000a160d7220 */ /* 0x080fe20000400000 */
[----:B------:R-:W-:Y:S01]  /*05c0*/  FMUL R0, R23, R10 ;  /* 0x0000000a17007220 */ /* 0x000fe20000400000 */
[----:B--2---:R-:W-:Y:S01]  /*05d0*/  FMUL R4, R11, R4 ;  /* 0x000000040b047220 */ /* 0x004fe20000400000 */
[----:B------:R-:W-:Y:S01]  /*05e0*/  FMUL R5, R8, R5 ;  /* 0x0000000508057220 */ /* 0x000fe20000400000 */
[----:B------:R-:W-:Y:S01]  /*05f0*/  FMUL R6, R13, R6 ;  /* 0x000000060d067220 */ /* 0x000fe20000400000 */
[----:B------:R-:W-:Y:S01]  /*0600*/  FMUL R7, R0, R7 ;  /* 0x0000000700077220 */ /* 0x000fe20000400000 */
[----:B------:R-:W-:Y:S06]  /*0610*/  @P0 EXIT ;  /* 0x000000000000094d */ /* 0x000fec0003800000 */
[----:B-1----:R-:W-:Y:S01]  /*0620*/  STG.E.128 [R26.64], R4 ;  /* 0x000000041a007986 */ /* 0x002fe2000c101d04 */
[----:B------:R-:W-:Y:S05]  /*0630*/  EXIT ;  /* 0x000000000000794d */ /* 0x000fea0003800000 */
.L_x_0:
[----:B------:R-:W-:-:S00]  /*0640*/  BRA `(.L_x_0) ;  /* 0xfffffff000007947 */ /* 0x000fc0000383ffff */
[----:B------:R-:W-:-:S00]  /*0650*/  NOP ;  /* 0x0000000000007918 */ /* 0x000fc00000000000 */
        /* <DEDUP_REMOVED lines=10> */
.L_x_1:


//--------------------- .nv.global.init           --------------------------
	.section	.nv.global.init,"aw",@progbits
.nv.global.init:
	.type		_$_str,@object
	.size		_$_str,(.L_0 - _$_str)
_$_str:
        /*0000*/ 	.byte	0x5f, 0x5f, 0x43, 0x55, 0x44, 0x41, 0x5f, 0x46, 0x54, 0x5a, 0x00
.L_0:


//--------------------- .nv.shared.triton_per_fused_add_mean_mul_pow_rsqrt_8 --------------------------
	.section	.nv.shared.triton_per_fused_add_mean_mul_pow_rsqrt_8,"aw",@nobits
	.sectionflags	@""
	.align	16
